//
// Generated by NVIDIA NVVM Compiler
//
// Compiler Build ID: CL-36424714
// Cuda compilation tools, release 13.0, V13.0.88
// Based on NVVM 20.0.0
//

.version 9.0
.target sm_100
.address_size 64

	// .globl	_Z8sgemv_v0PfS_S_ii

.visible .entry _Z8sgemv_v0PfS_S_ii(
	.param .u64 .ptr .align 1 _Z8sgemv_v0PfS_S_ii_param_0,
	.param .u64 .ptr .align 1 _Z8sgemv_v0PfS_S_ii_param_1,
	.param .u64 .ptr .align 1 _Z8sgemv_v0PfS_S_ii_param_2,
	.param .u32 _Z8sgemv_v0PfS_S_ii_param_3,
	.param .u32 _Z8sgemv_v0PfS_S_ii_param_4
)
{
	.reg .pred 	%p<18>;
	.reg .b32 	%r<56>;
	.reg .b32 	%f<122>;
	.reg .b64 	%rd<33>;

	ld.param.u64 	%rd11, [_Z8sgemv_v0PfS_S_ii_param_0];
	ld.param.u64 	%rd12, [_Z8sgemv_v0PfS_S_ii_param_1];
	ld.param.u64 	%rd10, [_Z8sgemv_v0PfS_S_ii_param_2];
	ld.param.u32 	%r29, [_Z8sgemv_v0PfS_S_ii_param_3];
	ld.param.u32 	%r28, [_Z8sgemv_v0PfS_S_ii_param_4];
	cvta.to.global.u64 	%rd1, %rd12;
	cvta.to.global.u64 	%rd2, %rd11;
	mov.u32 	%r30, %ctaid.x;
	mov.u32 	%r1, %tid.x;
	mov.u32 	%r31, %tid.y;
	mov.u32 	%r32, %ntid.y;
	mad.lo.s32 	%r2, %r30, %r32, %r31;
	setp.ge.s32 	%p1, %r2, %r29;
	setp.lt.s32 	%p2, %r28, 1;
	mov.f32 	%f121, 0f00000000;
	or.pred  	%p3, %p1, %p2;
	@%p3 bra 	$L__BB0_13;
	add.s32 	%r3, %r28, 31;
	shr.u32 	%r4, %r3, 5;
	mul.lo.s32 	%r5, %r28, %r2;
	and.b32  	%r6, %r4, 15;
	setp.lt.u32 	%p4, %r28, 481;
	mov.f32 	%f121, 0f00000000;
	mov.u32 	%r51, %r1;
	@%p4 bra 	$L__BB0_4;
	and.b32  	%r34, %r4, 67108848;
	neg.s32 	%r49, %r34;
	mul.wide.u32 	%rd13, %r1, 4;
	add.s64 	%rd14, %rd13, %rd1;
	add.s64 	%rd31, %rd14, 1024;
	add.s64 	%rd4, %rd2, 1024;
	add.s32 	%r48, %r1, %r5;
	mov.f32 	%f121, 0f00000000;
	mov.u32 	%r51, %r1;
$L__BB0_3:
	.pragma "nounroll";
	mul.wide.s32 	%rd15, %r48, 4;
	add.s64 	%rd16, %rd4, %rd15;
	ld.global.nc.f32 	%f19, [%rd16+-1024];
	ld.global.nc.f32 	%f20, [%rd31+-1024];
	fma.rn.f32 	%f21, %f19, %f20, %f121;
	ld.global.nc.f32 	%f22, [%rd16+-896];
	ld.global.nc.f32 	%f23, [%rd31+-896];
	fma.rn.f32 	%f24, %f22, %f23, %f21;
	ld.global.nc.f32 	%f25, [%rd16+-768];
	ld.global.nc.f32 	%f26, [%rd31+-768];
	fma.rn.f32 	%f27, %f25, %f26, %f24;
	ld.global.nc.f32 	%f28, [%rd16+-640];
	ld.global.nc.f32 	%f29, [%rd31+-640];
	fma.rn.f32 	%f30, %f28, %f29, %f27;
	ld.global.nc.f32 	%f31, [%rd16+-512];
	ld.global.nc.f32 	%f32, [%rd31+-512];
	fma.rn.f32 	%f33, %f31, %f32, %f30;
	ld.global.nc.f32 	%f34, [%rd16+-384];
	ld.global.nc.f32 	%f35, [%rd31+-384];
	fma.rn.f32 	%f36, %f34, %f35, %f33;
	ld.global.nc.f32 	%f37, [%rd16+-256];
	ld.global.nc.f32 	%f38, [%rd31+-256];
	fma.rn.f32 	%f39, %f37, %f38, %f36;
	ld.global.nc.f32 	%f40, [%rd16+-128];
	ld.global.nc.f32 	%f41, [%rd31+-128];
	fma.rn.f32 	%f42, %f40, %f41, %f39;
	ld.global.nc.f32 	%f43, [%rd16];
	ld.global.nc.f32 	%f44, [%rd31];
	fma.rn.f32 	%f45, %f43, %f44, %f42;
	ld.global.nc.f32 	%f46, [%rd16+128];
	ld.global.nc.f32 	%f47, [%rd31+128];
	fma.rn.f32 	%f48, %f46, %f47, %f45;
	ld.global.nc.f32 	%f49, [%rd16+256];
	ld.global.nc.f32 	%f50, [%rd31+256];
	fma.rn.f32 	%f51, %f49, %f50, %f48;
	ld.global.nc.f32 	%f52, [%rd16+384];
	ld.global.nc.f32 	%f53, [%rd31+384];
	fma.rn.f32 	%f54, %f52, %f53, %f51;
	ld.global.nc.f32 	%f55, [%rd16+512];
	ld.global.nc.f32 	%f56, [%rd31+512];
	fma.rn.f32 	%f57, %f55, %f56, %f54;
	ld.global.nc.f32 	%f58, [%rd16+640];
	ld.global.nc.f32 	%f59, [%rd31+640];
	fma.rn.f32 	%f60, %f58, %f59, %f57;
	ld.global.nc.f32 	%f61, [%rd16+768];
	ld.global.nc.f32 	%f62, [%rd31+768];
	fma.rn.f32 	%f63, %f61, %f62, %f60;
	ld.global.nc.f32 	%f64, [%rd16+896];
	ld.global.nc.f32 	%f65, [%rd31+896];
	fma.rn.f32 	%f121, %f64, %f65, %f63;
	add.s32 	%r51, %r51, 512;
	add.s32 	%r49, %r49, 16;
	add.s64 	%rd31, %rd31, 2048;
	add.s32 	%r48, %r48, 512;
	setp.ne.s32 	%p5, %r49, 0;
	@%p5 bra 	$L__BB0_3;
$L__BB0_4:
	setp.eq.s32 	%p6, %r6, 0;
	@%p6 bra 	$L__BB0_13;
	and.b32  	%r16, %r4, 7;
	setp.lt.u32 	%p7, %r6, 8;
	@%p7 bra 	$L__BB0_7;
	add.s32 	%r35, %r51, %r5;
	mul.wide.s32 	%rd17, %r35, 4;
	add.s64 	%rd18, %rd2, %rd17;
	ld.global.nc.f32 	%f67, [%rd18];
	mul.wide.u32 	%rd19, %r51, 4;
	add.s64 	%rd20, %rd1, %rd19;
	ld.global.nc.f32 	%f68, [%rd20];
	fma.rn.f32 	%f69, %f67, %f68, %f121;
	ld.global.nc.f32 	%f70, [%rd18+128];
	ld.global.nc.f32 	%f71, [%rd20+128];
	fma.rn.f32 	%f72, %f70, %f71, %f69;
	ld.global.nc.f32 	%f73, [%rd18+256];
	ld.global.nc.f32 	%f74, [%rd20+256];
	fma.rn.f32 	%f75, %f73, %f74, %f72;
	ld.global.nc.f32 	%f76, [%rd18+384];
	ld.global.nc.f32 	%f77, [%rd20+384];
	fma.rn.f32 	%f78, %f76, %f77, %f75;
	ld.global.nc.f32 	%f79, [%rd18+512];
	ld.global.nc.f32 	%f80, [%rd20+512];
	fma.rn.f32 	%f81, %f79, %f80, %f78;
	ld.global.nc.f32 	%f82, [%rd18+640];
	ld.global.nc.f32 	%f83, [%rd20+640];
	fma.rn.f32 	%f84, %f82, %f83, %f81;
	ld.global.nc.f32 	%f85, [%rd18+768];
	ld.global.nc.f32 	%f86, [%rd20+768];
	fma.rn.f32 	%f87, %f85, %f86, %f84;
	ld.global.nc.f32 	%f88, [%rd18+896];
	ld.global.nc.f32 	%f89, [%rd20+896];
	fma.rn.f32 	%f121, %f88, %f89, %f87;
	add.s32 	%r51, %r51, 256;
$L__BB0_7:
	setp.eq.s32 	%p8, %r16, 0;
	@%p8 bra 	$L__BB0_13;
	and.b32  	%r19, %r4, 3;
	setp.lt.u32 	%p9, %r16, 4;
	@%p9 bra 	$L__BB0_10;
	add.s32 	%r36, %r51, %r5;
	mul.wide.s32 	%rd21, %r36, 4;
	add.s64 	%rd22, %rd2, %rd21;
	ld.global.nc.f32 	%f91, [%rd22];
	mul.wide.u32 	%rd23, %r51, 4;
	add.s64 	%rd24, %rd1, %rd23;
	ld.global.nc.f32 	%f92, [%rd24];
	fma.rn.f32 	%f93, %f91, %f92, %f121;
	ld.global.nc.f32 	%f94, [%rd22+128];
	ld.global.nc.f32 	%f95, [%rd24+128];
	fma.rn.f32 	%f96, %f94, %f95, %f93;
	ld.global.nc.f32 	%f97, [%rd22+256];
	ld.global.nc.f32 	%f98, [%rd24+256];
	fma.rn.f32 	%f99, %f97, %f98, %f96;
	ld.global.nc.f32 	%f100, [%rd22+384];
	ld.global.nc.f32 	%f101, [%rd24+384];
	fma.rn.f32 	%f121, %f100, %f101, %f99;
	add.s32 	%r51, %r51, 128;
$L__BB0_10:
	setp.eq.s32 	%p10, %r19, 0;
	@%p10 bra 	$L__BB0_13;
	mul.wide.u32 	%rd25, %r51, 4;
	add.s64 	%rd32, %rd1, %rd25;
	add.s32 	%r55, %r51, %r5;
	neg.s32 	%r54, %r19;
$L__BB0_12:
	.pragma "nounroll";
	mul.wide.s32 	%rd26, %r55, 4;
	add.s64 	%rd27, %rd2, %rd26;
	ld.global.nc.f32 	%f102, [%rd27];
	ld.global.nc.f32 	%f103, [%rd32];
	fma.rn.f32 	%f121, %f102, %f103, %f121;
	add.s64 	%rd32, %rd32, 128;
	add.s32 	%r55, %r55, 32;
	add.s32 	%r54, %r54, 1;
	setp.ne.s32 	%p11, %r54, 0;
	@%p11 bra 	$L__BB0_12;
$L__BB0_13:
	and.b32  	%r37, %r1, 31;
	mov.b32 	%r38, %f121;
	shfl.sync.down.b32	%r39|%p12, %r38, 16, 31, -1;
	mov.b32 	%f104, %r39;
	add.f32 	%f105, %f121, %f104;
	mov.b32 	%r40, %f105;
	shfl.sync.down.b32	%r41|%p13, %r40, 8, 31, -1;
	mov.b32 	%f106, %r41;
	add.f32 	%f107, %f105, %f106;
	mov.b32 	%r42, %f107;
	shfl.sync.down.b32	%r43|%p14, %r42, 4, 31, -1;
	mov.b32 	%f108, %r43;
	add.f32 	%f109, %f107, %f108;
	mov.b32 	%r44, %f109;
	shfl.sync.down.b32	%r45|%p15, %r44, 2, 31, -1;
	mov.b32 	%f110, %r45;
	add.f32 	%f111, %f109, %f110;
	mov.b32 	%r46, %f111;
	shfl.sync.down.b32	%r47|%p16, %r46, 1, 31, -1;
	mov.b32 	%f112, %r47;
	add.f32 	%f14, %f111, %f112;
	setp.ne.s32 	%p17, %r37, 0;
	@%p17 bra 	$L__BB0_15;
	cvta.to.global.u64 	%rd28, %rd10;
	mul.wide.s32 	%rd29, %r2, 4;
	add.s64 	%rd30, %rd28, %rd29;
	st.global.f32 	[%rd30], %f14;
$L__BB0_15:
	ret;

}
	// .globl	_Z8sgemv_v1PfS_S_ii
.visible .entry _Z8sgemv_v1PfS_S_ii(
	.param .u64 .ptr .align 1 _Z8sgemv_v1PfS_S_ii_param_0,
	.param .u64 .ptr .align 1 _Z8sgemv_v1PfS_S_ii_param_1,
	.param .u64 .ptr .align 1 _Z8sgemv_v1PfS_S_ii_param_2,
	.param .u32 _Z8sgemv_v1PfS_S_ii_param_3,
	.param .u32 _Z8sgemv_v1PfS_S_ii_param_4
)
{
	.reg .pred 	%p<17>;
	.reg .b32 	%r<58>;
	.reg .b32 	%f<122>;
	.reg .b64 	%rd<33>;

	ld.param.u64 	%rd11, [_Z8sgemv_v1PfS_S_ii_param_0];
	ld.param.u64 	%rd12, [_Z8sgemv_v1PfS_S_ii_param_1];
	ld.param.u64 	%rd10, [_Z8sgemv_v1PfS_S_ii_param_2];
	ld.param.u32 	%r30, [_Z8sgemv_v1PfS_S_ii_param_3];
	ld.param.u32 	%r29, [_Z8sgemv_v1PfS_S_ii_param_4];
	cvta.to.global.u64 	%rd1, %rd12;
	cvta.to.global.u64 	%rd2, %rd11;
	mov.u32 	%r1, %tid.x;
	mov.u32 	%r31, %ctaid.x;
	mov.u32 	%r32, %ntid.x;
	mad.lo.s32 	%r2, %r31, %r32, %r1;
	setp.ge.s32 	%p1, %r2, %r30;
	@%p1 bra 	$L__BB1_16;
	shr.s32 	%r33, %r29, 31;
	shr.u32 	%r34, %r33, 27;
	add.s32 	%r35, %r29, %r34;
	shr.s32 	%r3, %r35, 5;
	max.u32 	%r4, %r3, 1;
	setp.lt.s32 	%p2, %r4, 1;
	mov.f32 	%f121, 0f00000000;
	@%p2 bra 	$L__BB1_14;
	mov.u32 	%r53, %tid.y;
	mul.lo.s32 	%r6, %r29, %r2;
	and.b32  	%r7, %r4, 15;
	setp.lt.u32 	%p3, %r3, 16;
	mov.f32 	%f121, 0f00000000;
	@%p3 bra 	$L__BB1_5;
	and.b32  	%r36, %r4, 2147483632;
	neg.s32 	%r51, %r36;
	mul.wide.u32 	%rd13, %r53, 4;
	add.s64 	%rd14, %rd13, %rd1;
	add.s64 	%rd31, %rd14, 1024;
	add.s64 	%rd4, %rd2, 1024;
	add.s32 	%r50, %r53, %r6;
	mov.f32 	%f121, 0f00000000;
$L__BB1_4:
	.pragma "nounroll";
	mul.wide.s32 	%rd15, %r50, 4;
	add.s64 	%rd16, %rd4, %rd15;
	ld.global.nc.f32 	%f19, [%rd16+-1024];
	ld.global.nc.f32 	%f20, [%rd31+-1024];
	fma.rn.f32 	%f21, %f19, %f20, %f121;
	ld.global.nc.f32 	%f22, [%rd16+-896];
	ld.global.nc.f32 	%f23, [%rd31+-896];
	fma.rn.f32 	%f24, %f22, %f23, %f21;
	ld.global.nc.f32 	%f25, [%rd16+-768];
	ld.global.nc.f32 	%f26, [%rd31+-768];
	fma.rn.f32 	%f27, %f25, %f26, %f24;
	ld.global.nc.f32 	%f28, [%rd16+-640];
	ld.global.nc.f32 	%f29, [%rd31+-640];
	fma.rn.f32 	%f30, %f28, %f29, %f27;
	ld.global.nc.f32 	%f31, [%rd16+-512];
	ld.global.nc.f32 	%f32, [%rd31+-512];
	fma.rn.f32 	%f33, %f31, %f32, %f30;
	ld.global.nc.f32 	%f34, [%rd16+-384];
	ld.global.nc.f32 	%f35, [%rd31+-384];
	fma.rn.f32 	%f36, %f34, %f35, %f33;
	ld.global.nc.f32 	%f37, [%rd16+-256];
	ld.global.nc.f32 	%f38, [%rd31+-256];
	fma.rn.f32 	%f39, %f37, %f38, %f36;
	ld.global.nc.f32 	%f40, [%rd16+-128];
	ld.global.nc.f32 	%f41, [%rd31+-128];
	fma.rn.f32 	%f42, %f40, %f41, %f39;
	ld.global.nc.f32 	%f43, [%rd16];
	ld.global.nc.f32 	%f44, [%rd31];
	fma.rn.f32 	%f45, %f43, %f44, %f42;
	ld.global.nc.f32 	%f46, [%rd16+128];
	ld.global.nc.f32 	%f47, [%rd31+128];
	fma.rn.f32 	%f48, %f46, %f47, %f45;
	ld.global.nc.f32 	%f49, [%rd16+256];
	ld.global.nc.f32 	%f50, [%rd31+256];
	fma.rn.f32 	%f51, %f49, %f50, %f48;
	ld.global.nc.f32 	%f52, [%rd16+384];
	ld.global.nc.f32 	%f53, [%rd31+384];
	fma.rn.f32 	%f54, %f52, %f53, %f51;
	ld.global.nc.f32 	%f55, [%rd16+512];
	ld.global.nc.f32 	%f56, [%rd31+512];
	fma.rn.f32 	%f57, %f55, %f56, %f54;
	ld.global.nc.f32 	%f58, [%rd16+640];
	ld.global.nc.f32 	%f59, [%rd31+640];
	fma.rn.f32 	%f60, %f58, %f59, %f57;
	ld.global.nc.f32 	%f61, [%rd16+768];
	ld.global.nc.f32 	%f62, [%rd31+768];
	fma.rn.f32 	%f63, %f61, %f62, %f60;
	ld.global.nc.f32 	%f64, [%rd16+896];
	ld.global.nc.f32 	%f65, [%rd31+896];
	fma.rn.f32 	%f121, %f64, %f65, %f63;
	add.s32 	%r53, %r53, 512;
	add.s32 	%r51, %r51, 16;
	add.s64 	%rd31, %rd31, 2048;
	add.s32 	%r50, %r50, 512;
	setp.ne.s32 	%p4, %r51, 0;
	@%p4 bra 	$L__BB1_4;
$L__BB1_5:
	setp.eq.s32 	%p5, %r7, 0;
	@%p5 bra 	$L__BB1_14;
	and.b32  	%r17, %r4, 7;
	setp.lt.u32 	%p6, %r7, 8;
	@%p6 bra 	$L__BB1_8;
	add.s32 	%r37, %r53, %r6;
	mul.wide.s32 	%rd17, %r37, 4;
	add.s64 	%rd18, %rd2, %rd17;
	ld.global.nc.f32 	%f67, [%rd18];
	mul.wide.u32 	%rd19, %r53, 4;
	add.s64 	%rd20, %rd1, %rd19;
	ld.global.nc.f32 	%f68, [%rd20];
	fma.rn.f32 	%f69, %f67, %f68, %f121;
	ld.global.nc.f32 	%f70, [%rd18+128];
	ld.global.nc.f32 	%f71, [%rd20+128];
	fma.rn.f32 	%f72, %f70, %f71, %f69;
	ld.global.nc.f32 	%f73, [%rd18+256];
	ld.global.nc.f32 	%f74, [%rd20+256];
	fma.rn.f32 	%f75, %f73, %f74, %f72;
	ld.global.nc.f32 	%f76, [%rd18+384];
	ld.global.nc.f32 	%f77, [%rd20+384];
	fma.rn.f32 	%f78, %f76, %f77, %f75;
	ld.global.nc.f32 	%f79, [%rd18+512];
	ld.global.nc.f32 	%f80, [%rd20+512];
	fma.rn.f32 	%f81, %f79, %f80, %f78;
	ld.global.nc.f32 	%f82, [%rd18+640];
	ld.global.nc.f32 	%f83, [%rd20+640];
	fma.rn.f32 	%f84, %f82, %f83, %f81;
	ld.global.nc.f32 	%f85, [%rd18+768];
	ld.global.nc.f32 	%f86, [%rd20+768];
	fma.rn.f32 	%f87, %f85, %f86, %f84;
	ld.global.nc.f32 	%f88, [%rd18+896];
	ld.global.nc.f32 	%f89, [%rd20+896];
	fma.rn.f32 	%f121, %f88, %f89, %f87;
	add.s32 	%r53, %r53, 256;
$L__BB1_8:
	setp.eq.s32 	%p7, %r17, 0;
	@%p7 bra 	$L__BB1_14;
	and.b32  	%r20, %r4, 3;
	setp.lt.u32 	%p8, %r17, 4;
	@%p8 bra 	$L__BB1_11;
	add.s32 	%r38, %r53, %r6;
	mul.wide.s32 	%rd21, %r38, 4;
	add.s64 	%rd22, %rd2, %rd21;
	ld.global.nc.f32 	%f91, [%rd22];
	mul.wide.u32 	%rd23, %r53, 4;
	add.s64 	%rd24, %rd1, %rd23;
	ld.global.nc.f32 	%f92, [%rd24];
	fma.rn.f32 	%f93, %f91, %f92, %f121;
	ld.global.nc.f32 	%f94, [%rd22+128];
	ld.global.nc.f32 	%f95, [%rd24+128];
	fma.rn.f32 	%f96, %f94, %f95, %f93;
	ld.global.nc.f32 	%f97, [%rd22+256];
	ld.global.nc.f32 	%f98, [%rd24+256];
	fma.rn.f32 	%f99, %f97, %f98, %f96;
	ld.global.nc.f32 	%f100, [%rd22+384];
	ld.global.nc.f32 	%f101, [%rd24+384];
	fma.rn.f32 	%f121, %f100, %f101, %f99;
	add.s32 	%r53, %r53, 128;
$L__BB1_11:
	setp.eq.s32 	%p9, %r20, 0;
	@%p9 bra 	$L__BB1_14;
	mul.wide.u32 	%rd25, %r53, 4;
	add.s64 	%rd32, %rd1, %rd25;
	add.s32 	%r57, %r53, %r6;
	neg.s32 	%r56, %r20;
$L__BB1_13:
	.pragma "nounroll";
	mul.wide.s32 	%rd26, %r57, 4;
	add.s64 	%rd27, %rd2, %rd26;
	ld.global.nc.f32 	%f102, [%rd27];
	ld.global.nc.f32 	%f103, [%rd32];
	fma.rn.f32 	%f121, %f102, %f103, %f121;
	add.s64 	%rd32, %rd32, 128;
	add.s32 	%r57, %r57, 32;
	add.s32 	%r56, %r56, 1;
	setp.ne.s32 	%p10, %r56, 0;
	@%p10 bra 	$L__BB1_13;
$L__BB1_14:
	mov.b32 	%r39, %f121;
	shfl.sync.down.b32	%r40|%p11, %r39, 16, 31, -1;
	mov.b32 	%f104, %r40;
	add.f32 	%f105, %f121, %f104;
	mov.b32 	%r41, %f105;
	shfl.sync.down.b32	%r42|%p12, %r41, 8, 31, -1;
	mov.b32 	%f106, %r42;
	add.f32 	%f107, %f105, %f106;
	mov.b32 	%r43, %f107;
	shfl.sync.down.b32	%r44|%p13, %r43, 4, 31, -1;
	mov.b32 	%f108, %r44;
	add.f32 	%f109, %f107, %f108;
	mov.b32 	%r45, %f109;
	shfl.sync.down.b32	%r46|%p14, %r45, 2, 31, -1;
	mov.b32 	%f110, %r46;
	add.f32 	%f111, %f109, %f110;
	mov.b32 	%r47, %f111;
	shfl.sync.down.b32	%r48|%p15, %r47, 1, 31, -1;
	mov.b32 	%f112, %r48;
	add.f32 	%f14, %f111, %f112;
	and.b32  	%r49, %r1, 31;
	setp.ne.s32 	%p16, %r49, 0;
	@%p16 bra 	$L__BB1_16;
	cvta.to.global.u64 	%rd28, %rd10;
	mul.wide.s32 	%rd29, %r2, 4;
	add.s64 	%rd30, %rd28, %rd29;
	st.global.f32 	[%rd30], %f14;
$L__BB1_16:
	ret;

}


// ===== COMPILED SASS (sm_100) =====

	.target	sm_100

	.elftype	@"ET_EXEC"


//--------------------- .note.nv.tkinfo           --------------------------
	.section	.note.nv.tkinfo,"",@"SHT_NOTE"
	.sectionflags	@"SHF_NOTE_NV_TKINFO"
	.tkinfo
        /*0018*/ 	.word	0x00000002
        /*0030*/ 	.string	""
        /*0030*/ 	.string	"ptxas"
        /*0030*/ 	.string	"Cuda compilation tools, release 13.0, V13.0.88"
        /*0030*/ 	.string	"Build cuda_13.0.r13.0/compiler.36424714_0"
        /*0030*/ 	.string	"-arch sm_100 -m 64 "



//--------------------- .note.nv.cuinfo           --------------------------
	.section	.note.nv.cuinfo,"",@"SHT_NOTE"
	.sectionflags	@"SHF_NOTE_NV_CUINFO"
        /*0018*/ 	.short	0x0002
        /*001a*/ 	.short	0x0064
        /*001c*/ 	.short	0x0082
	.zero		2


//--------------------- .nv.info                  --------------------------
	.section	.nv.info,"",@"SHT_CUDA_INFO"
	.align	4


	//----- nvinfo : EIATTR_REGCOUNT
	.align		4
        /*0000*/ 	.byte	0x04, 0x2f
        /*0002*/ 	.short	(.L_1 - .L_0)
	.align		4
.L_0:
        /*0004*/ 	.word	index@(_Z8sgemv_v0PfS_S_ii)
        /*0008*/ 	.word	0x0000001f


	//----- nvinfo : EIATTR_FRAME_SIZE
	.align		4
.L_1:
        /*000c*/ 	.byte	0x04, 0x11
        /*000e*/ 	.short	(.L_3 - .L_2)
	.align		4
.L_2:
        /*0010*/ 	.word	index@(_Z8sgemv_v0PfS_S_ii)
        /*0014*/ 	.word	0x00000000


	//----- nvinfo : EIATTR_REGCOUNT
	.align		4
.L_3:
        /*0018*/ 	.byte	0x04, 0x2f
        /*001a*/ 	.short	(.L_5 - .L_4)
	.align		4
.L_4:
        /*001c*/ 	.word	index@(_Z8sgemv_v1PfS_S_ii)
        /*0020*/ 	.word	0x0000001e


	//----- nvinfo : EIATTR_FRAME_SIZE
	.align		4
.L_5:
        /*0024*/ 	.byte	0x04, 0x11
        /*0026*/ 	.short	(.L_7 - .L_6)
	.align		4
.L_6:
        /*0028*/ 	.word	index@(_Z8sgemv_v1PfS_S_ii)
        /*002c*/ 	.word	0x00000000


	//----- nvinfo : EIATTR_MIN_STACK_SIZE
	.align		4
.L_7:
        /*0030*/ 	.byte	0x04, 0x12
        /*0032*/ 	.short	(.L_9 - .L_8)
	.align		4
.L_8:
        /*0034*/ 	.word	index@(_Z8sgemv_v1PfS_S_ii)
        /*0038*/ 	.word	0x00000000


	//----- nvinfo : EIATTR_MIN_STACK_SIZE
	.align		4
.L_9:
        /*003c*/ 	.byte	0x04, 0x12
        /*003e*/ 	.short	(.L_11 - .L_10)
	.align		4
.L_10:
        /*0040*/ 	.word	index@(_Z8sgemv_v0PfS_S_ii)
        /*0044*/ 	.word	0x00000000
.L_11:


//--------------------- .nv.compat                --------------------------
	.section	.nv.compat,"",@"SHT_CUDA_COMPAT_INFO"
	.align	4
        /*0000*/ 	.byte	0x02, 0x09, 0x00, 0x00, 0x02, 0x02, 0x01, 0x00, 0x02, 0x05, 0x05, 0x00, 0x03, 0x07, 0x01, 0x01
        /*0010*/ 	.byte	0x02, 0x03, 0x00, 0x00, 0x02, 0x06, 0x01, 0x00, 0x04, 0x0b, 0x08, 0x00, 0x09, 0x00, 0x00, 0x00
        /*0020*/ 	.byte	0x00, 0x00, 0x00, 0x00


//--------------------- .nv.info._Z8sgemv_v1PfS_S_ii --------------------------
	.section	.nv.info._Z8sgemv_v1PfS_S_ii,"",@"SHT_CUDA_INFO"
	.sectionflags	@""
	.align	4


	//----- nvinfo : EIATTR_CUDA_API_VERSION
	.align		4
        /*0000*/ 	.byte	0x04, 0x37
        /*0002*/ 	.short	(.L_13 - .L_12)
.L_12:
        /*0004*/ 	.word	0x00000082


	//----- nvinfo : EIATTR_KPARAM_INFO
	.align		4
.L_13:
        /*0008*/ 	.byte	0x04, 0x17
        /*000a*/ 	.short	(.L_15 - .L_14)
.L_14:
        /*000c*/ 	.word	0x00000000
        /*0010*/ 	.short	0x0004
        /*0012*/ 	.short	0x001c
        /*0014*/ 	.byte	0x00, 0xf0, 0x11, 0x00


	//----- nvinfo : EIATTR_KPARAM_INFO
	.align		4
.L_15:
        /*0018*/ 	.byte	0x04, 0x17
        /*001a*/ 	.short	(.L_17 - .L_16)
.L_16:
        /*001c*/ 	.word	0x00000000
        /*0020*/ 	.short	0x0003
        /*0022*/ 	.short	0x0018
        /*0024*/ 	.byte	0x00, 0xf0, 0x11, 0x00


	//----- nvinfo : EIATTR_KPARAM_INFO
	.align		4
.L_17:
        /*0028*/ 	.byte	0x04, 0x17
        /*002a*/ 	.short	(.L_19 - .L_18)
.L_18:
        /*002c*/ 	.word	0x00000000
        /*0030*/ 	.short	0x0002
        /*0032*/ 	.short	0x0010
        /*0034*/ 	.byte	0x00, 0xf5, 0x21, 0x00


	//----- nvinfo : EIATTR_KPARAM_INFO
	.align		4
.L_19:
        /*0038*/ 	.byte	0x04, 0x17
        /*003a*/ 	.short	(.L_21 - .L_20)
.L_20:
        /*003c*/ 	.word	0x00000000
        /*0040*/ 	.short	0x0001
        /*0042*/ 	.short	0x0008
        /*0044*/ 	.byte	0x00, 0xf5, 0x21, 0x00


	//----- nvinfo : EIATTR_KPARAM_INFO
	.align		4
.L_21:
        /*0048*/ 	.byte	0x04, 0x17
        /*004a*/ 	.short	(.L_23 - .L_22)
.L_22:
        /*004c*/ 	.word	0x00000000
        /*0050*/ 	.short	0x0000
        /*0052*/ 	.short	0x0000
        /*0054*/ 	.byte	0x00, 0xf5, 0x21, 0x00


	//----- nvinfo : EIATTR_SPARSE_MMA_MASK
	.align		4
.L_23:
        /*0058*/ 	.byte	0x03, 0x50
        /*005a*/ 	.short	0x0000


	//----- nvinfo : EIATTR_MAXREG_COUNT
	.align		4
        /*005c*/ 	.byte	0x03, 0x1b
        /*005e*/ 	.short	0x00ff


	//----- nvinfo : EIATTR_MERCURY_ISA_VERSION
	.align		4
        /*0060*/ 	.byte	0x03, 0x5f
        /*0062*/ 	.short	0x0101


	//----- nvinfo : EIATTR_COOP_GROUP_MASK_REGIDS
	.align		4
        /*0064*/ 	.byte	0x04, 0x29
        /*0066*/ 	.short	(.L_25 - .L_24)


	//   ....[0]....
.L_24:
        /*0068*/ 	.word	0xffffffff


	//   ....[1]....
        /*006c*/ 	.word	0xffffffff


	//   ....[2]....
        /*0070*/ 	.word	0xffffffff


	//   ....[3]....
        /*0074*/ 	.word	0xffffffff


	//   ....[4]....
        /*0078*/ 	.word	0xffffffff


	//----- nvinfo : EIATTR_COOP_GROUP_INSTR_OFFSETS
	.align		4
.L_25:
        /*007c*/ 	.byte	0x04, 0x28
        /*007e*/ 	.short	(.L_27 - .L_26)


	//   ....[0]....
.L_26:
        /*0080*/ 	.word	0x00000ab0


	//   ....[1]....
        /*0084*/ 	.word	0x00000ae0


	//   ....[2]....
        /*0088*/ 	.word	0x00000b00


	//   ....[3]....
        /*008c*/ 	.word	0x00000b20


	//   ....[4]....
        /*0090*/ 	.word	0x00000b40


	//----- nvinfo : EIATTR_VRC_CTA_INIT_COUNT
	.align		4
.L_27:
        /*0094*/ 	.byte	0x02, 0x4a
	.zero		1
	.zero		1


	//----- nvinfo : EIATTR_EXIT_INSTR_OFFSETS
	.align		4
        /*0098*/ 	.byte	0x04, 0x1c
        /*009a*/ 	.short	(.L_29 - .L_28)


	//   ....[0]....
.L_28:
        /*009c*/ 	.word	0x00000070


	//   ....[1]....
        /*00a0*/ 	.word	0x00000b50


	//   ....[2]....
        /*00a4*/ 	.word	0x00000ba0


	//----- nvinfo : EIATTR_CBANK_PARAM_SIZE
	.align		4
.L_29:
        /*00a8*/ 	.byte	0x03, 0x19
        /*00aa*/ 	.short	0x0020


	//----- nvinfo : EIATTR_PARAM_CBANK
	.align		4
        /*00ac*/ 	.byte	0x04, 0x0a
        /*00ae*/ 	.short	(.L_31 - .L_30)
	.align		4
.L_30:
        /*00b0*/ 	.word	index@(.nv.constant0._Z8sgemv_v1PfS_S_ii)
        /*00b4*/ 	.short	0x0380
        /*00b6*/ 	.short	0x0020


	//----- nvinfo : EIATTR_SW_WAR
	.align		4
.L_31:
        /*00b8*/ 	.byte	0x04, 0x36
        /*00ba*/ 	.short	(.L_33 - .L_32)
.L_32:
        /*00bc*/ 	.word	0x00000008
.L_33:


//--------------------- .nv.info._Z8sgemv_v0PfS_S_ii --------------------------
	.section	.nv.info._Z8sgemv_v0PfS_S_ii,"",@"SHT_CUDA_INFO"
	.sectionflags	@""
	.align	4


	//----- nvinfo : EIATTR_CUDA_API_VERSION
	.align		4
        /*0000*/ 	.byte	0x04, 0x37
        /*0002*/ 	.short	(.L_35 - .L_34)
.L_34:
        /*0004*/ 	.word	0x00000082


	//----- nvinfo : EIATTR_KPARAM_INFO
	.align		4
.L_35:
        /*0008*/ 	.byte	0x04, 0x17
        /*000a*/ 	.short	(.L_37 - .L_36)
.L_36:
        /*000c*/ 	.word	0x00000000
        /*0010*/ 	.short	0x0004
        /*0012*/ 	.short	0x001c
        /*0014*/ 	.byte	0x00, 0xf0, 0x11, 0x00


	//----- nvinfo : EIATTR_KPARAM_INFO
	.align		4
.L_37:
        /*0018*/ 	.byte	0x04, 0x17
        /*001a*/ 	.short	(.L_39 - .L_38)
.L_38:
        /*001c*/ 	.word	0x00000000
        /*0020*/ 	.short	0x0003
        /*0022*/ 	.short	0x0018
        /*0024*/ 	.byte	0x00, 0xf0, 0x11, 0x00


	//----- nvinfo : EIATTR_KPARAM_INFO
	.align		4
.L_39:
        /*0028*/ 	.byte	0x04, 0x17
        /*002a*/ 	.short	(.L_41 - .L_40)
.L_40:
        /*002c*/ 	.word	0x00000000
        /*0030*/ 	.short	0x0002
        /*0032*/ 	.short	0x0010
        /*0034*/ 	.byte	0x00, 0xf5, 0x21, 0x00


	//----- nvinfo : EIATTR_KPARAM_INFO
	.align		4
.L_41:
        /*0038*/ 	.byte	0x04, 0x17
        /*003a*/ 	.short	(.L_43 - .L_42)
.L_42:
        /*003c*/ 	.word	0x00000000
        /*0040*/ 	.short	0x0001
        /*0042*/ 	.short	0x0008
        /*0044*/ 	.byte	0x00, 0xf5, 0x21, 0x00


	//----- nvinfo : EIATTR_KPARAM_INFO
	.align		4
.L_43:
        /*0048*/ 	.byte	0x04, 0x17
        /*004a*/ 	.short	(.L_45 - .L_44)
.L_44:
        /*004c*/ 	.word	0x00000000
        /*0050*/ 	.short	0x0000
        /*0052*/ 	.short	0x0000
        /*0054*/ 	.byte	0x00, 0xf5, 0x21, 0x00


	//----- nvinfo : EIATTR_SPARSE_MMA_MASK
	.align		4
.L_45:
        /*0058*/ 	.byte	0x03, 0x50
        /*005a*/ 	.short	0x0000


	//----- nvinfo : EIATTR_MAXREG_COUNT
	.align		4
        /*005c*/ 	.byte	0x03, 0x1b
        /*005e*/ 	.short	0x00ff


	//----- nvinfo : EIATTR_MERCURY_ISA_VERSION
	.align		4
        /*0060*/ 	.byte	0x03, 0x5f
        /*0062*/ 	.short	0x0101


	//----- nvinfo : EIATTR_COOP_GROUP_MASK_REGIDS
	.align		4
        /*0064*/ 	.byte	0x04, 0x29
        /*0066*/ 	.short	(.L_47 - .L_46)


	//   ....[0]....
.L_46:
        /*0068*/ 	.word	0xffffffff


	//   ....[1]....
        /*006c*/ 	.word	0xffffffff


	//   ....[2]....
        /*0070*/ 	.word	0xffffffff


	//   ....[3]....
        /*0074*/ 	.word	0xffffffff


	//   ....[4]....
        /*0078*/ 	.word	0xffffffff


	//----- nvinfo : EIATTR_COOP_GROUP_INSTR_OFFSETS
	.align		4
.L_47:
        /*007c*/ 	.byte	0x04, 0x28
        /*007e*/ 	.short	(.L_49 - .L_48)


	//   ....[0]....
.L_48:
        /*0080*/ 	.word	0x00000a80


	//   ....[1]....
        /*0084*/ 	.word	0x00000ab0


	//   ....[2]....
        /*0088*/ 	.word	0x00000ad0


	//   ....[3]....
        /*008c*/ 	.word	0x00000af0


	//   ....[4]....
        /*0090*/ 	.word	0x00000b10


	//----- nvinfo : EIATTR_VRC_CTA_INIT_COUNT
	.align		4
.L_49:
        /*0094*/ 	.byte	0x02, 0x4a
	.zero		1
	.zero		1


	//----- nvinfo : EIATTR_EXIT_INSTR_OFFSETS
	.align		4
        /*0098*/ 	.byte	0x04, 0x1c
        /*009a*/ 	.short	(.L_51 - .L_50)


	//   ....[0]....
.L_50:
        /*009c*/ 	.word	0x00000b20


	//   ....[1]....
        /*00a0*/ 	.word	0x00000b70


	//----- nvinfo : EIATTR_CRS_STACK_SIZE
	.align		4
.L_51:
        /*00a4*/ 	.byte	0x04, 0x1e
        /*00a6*/ 	.short	(.L_53 - .L_52)
.L_52:
        /*00a8*/ 	.word	0x00000000


	//----- nvinfo : EIATTR_CBANK_PARAM_SIZE
	.align		4
.L_53:
        /*00ac*/ 	.byte	0x03, 0x19
        /*00ae*/ 	.short	0x0020


	//----- nvinfo : EIATTR_PARAM_CBANK
	.align		4
        /*00b0*/ 	.byte	0x04, 0x0a
        /*00b2*/ 	.short	(.L_55 - .L_54)
	.align		4
.L_54:
        /*00b4*/ 	.word	index@(.nv.constant0._Z8sgemv_v0PfS_S_ii)
        /*00b8*/ 	.short	0x0380
        /*00ba*/ 	.short	0x0020


	//----- nvinfo : EIATTR_SW_WAR
	.align		4
.L_55:
        /*00bc*/ 	.byte	0x04, 0x36
        /*00be*/ 	.short	(.L_57 - .L_56)
.L_56:
        /*00c0*/ 	.word	0x00000008
.L_57:


//--------------------- .nv.callgraph             --------------------------
	.section	.nv.callgraph,"",@"SHT_CUDA_CALLGRAPH"
	.align	4
	.sectionentsize	8
	.align		4
        /*0000*/ 	.word	0x00000000
	.align		4
        /*0004*/ 	.word	0xffffffff
	.align		4
        /*0008*/ 	.word	0x00000000
	.align		4
        /*000c*/ 	.word	0xfffffffe
	.align		4
        /*0010*/ 	.word	0x00000000
	.align		4
        /*0014*/ 	.word	0xfffffffd
	.align		4
        /*0018*/ 	.word	0x00000000
	.align		4
        /*001c*/ 	.word	0xfffffffc


//--------------------- .text._Z8sgemv_v1PfS_S_ii --------------------------
	.section	.text._Z8sgemv_v1PfS_S_ii,"ax",@progbits
	.align	128
        .global         _Z8sgemv_v1PfS_S_ii
        .type           _Z8sgemv_v1PfS_S_ii,@function
        .size           _Z8sgemv_v1PfS_S_ii,(.L_x_15 - _Z8sgemv_v1PfS_S_ii)
        .other          _Z8sgemv_v1PfS_S_ii,@"STO_CUDA_ENTRY STV_DEFAULT"
_Z8sgemv_v1PfS_S_ii:
.text._Z8sgemv_v1PfS_S_ii:
[----:B------:R-:W-:Y:S01]  /*0000*/  LDC R1, c[0x0][0x37c] ;  /* 0x0000df00ff017b82 */ /* 0x000fe20000000800 */
[----:B------:R-:W0:Y:S07]  /*0010*/  S2R R0, SR_TID.X ;  /* 0x0000000000007919 */ /* 0x000e2e0000002100 */
[----:B------:R-:W0:Y:S01]  /*0020*/  S2UR UR4, SR_CTAID.X ;  /* 0x00000000000479c3 */ /* 0x000e220000002500 */
[----:B------:R-:W1:Y:S07]  /*0030*/  LDCU UR5, c[0x0][0x398] ;  /* 0x00007300ff0577ac */ /* 0x000e6e0008000800 */
[----:B------:R-:W0:Y:S02]  /*0040*/  LDC R3, c[0x0][0x360] ;  /* 0x0000d800ff037b82 */ /* 0x000e240000000800 */
[----:B0-----:R-:W-:-:S05]  /*0050*/  IMAD R6, R3, UR4, R0 ;  /* 0x0000000403067c24 */ /* 0x001fca000f8e0200 */
[----:B-1----:R-:W-:-:S13]  /*0060*/  ISETP.GE.AND P0, PT, R6, UR5, PT ;  /* 0x0000000506007c0c */ /* 0x002fda000bf06270 */
[----:B------:R-:W-:Y:S05]  /*0070*/  @P0 EXIT ;  /* 0x000000000000094d */ /* 0x000fea0003800000 */
[----:B------:R-:W0:Y:S01]  /*0080*/  LDCU UR9, c[0x0][0x39c] ;  /* 0x00007380ff0977ac */ /* 0x000e220008000800 */
[----:B------:R-:W-:Y:S01]  /*0090*/  HFMA2 R15, -RZ, RZ, 0, 0 ;  /* 0x00000000ff0f7431 */ /* 0x000fe200000001ff */
[----:B------:R-:W1:Y:S01]  /*00a0*/  LDCU.64 UR10, c[0x0][0x358] ;  /* 0x00006b00ff0a77ac */ /* 0x000e620008000a00 */
[----:B0-----:R-:W-:-:S04]  /*00b0*/  USHF.R.S32.HI UR4, URZ, 0x1f, UR9 ;  /* 0x0000001fff047899 */ /* 0x001fc80008011409 */
[----:B------:R-:W-:-:S04]  /*00c0*/  ULEA.HI UR4, UR4, UR9, URZ, 0x5 ;  /* 0x0000000904047291 */ /* 0x000fc8000f8f28ff */
[----:B------:R-:W-:-:S04]  /*00d0*/  USHF.R.S32.HI UR4, URZ, 0x5, UR4 ;  /* 0x00000005ff047899 */ /* 0x000fc80008011404 */
[----:B------:R-:W-:-:S04]  /*00e0*/  UISETP.LT.U32.AND UP0, UPT, UR4, 0x1, UPT ;  /* 0x000000010400788c */ /* 0x000fc8000bf01070 */
[----:B------:R-:W-:-:S04]  /*00f0*/  USEL UR5, UR4, 0x1, !UP0 ;  /* 0x0000000104057887 */ /* 0x000fc8000c000000 */
[----:B------:R-:W-:-:S09]  /*0100*/  UISETP.GE.AND UP0, UPT, UR5, 0x1, UPT ;  /* 0x000000010500788c */ /* 0x000fd2000bf06270 */
[----:B-1----:R-:W-:Y:S05]  /*0110*/  BRA.U !UP0, `(.L_x_0) ;  /* 0x0000000908647547 */ /* 0x002fea000b800000 */
[----:B------:R-:W0:Y:S01]  /*0120*/  S2R R7, SR_TID.Y ;  /* 0x0000000000077919 */ /* 0x000e220000002200 */
[----:B------:R-:W-:Y:S01]  /*0130*/  UISETP.GE.U32.AND UP1, UPT, UR4, 0x10, UPT ;  /* 0x000000100400788c */ /* 0x000fe2000bf26070 */
[----:B------:R-:W-:Y:S01]  /*0140*/  MOV R15, RZ ;  /* 0x000000ff000f7202 */ /* 0x000fe20000000f00 */
[----:B------:R-:W-:-:S04]  /*0150*/  ULOP3.LUT UR8, UR5, 0xf, URZ, 0xc0, !UPT ;  /* 0x0000000f05087892 */ /* 0x000fc8000f8ec0ff */
[----:B------:R-:W-:-:S03]  /*0160*/  UISETP.NE.AND UP0, UPT, UR8, URZ, UPT ;  /* 0x000000ff0800728c */ /* 0x000fc6000bf05270 */
[----:B------:R-:W-:Y:S08]  /*0170*/  BRA.U !UP1, `(.L_x_1) ;  /* 0x0000000509147547 */ /* 0x000ff0000b800000 */
[----:B------:R-:W1:Y:S01]  /*0180*/  LDC.64 R2, c[0x0][0x388] ;  /* 0x0000e200ff027b82 */ /* 0x000e620000000a00 */
[----:B------:R-:W2:Y:S01]  /*0190*/  LDCU.64 UR6, c[0x0][0x380] ;  /* 0x00007000ff0677ac */ /* 0x000ea20008000a00 */
[----:B0-----:R-:W-:Y:S01]  /*01a0*/  IMAD R8, R6, UR9, R7 ;  /* 0x0000000906087c24 */ /* 0x001fe2000f8e0207 */
[----:B------:R-:W-:Y:S01]  /*01b0*/  MOV R15, RZ ;  /* 0x000000ff000f7202 */ /* 0x000fe20000000f00 */
[----:B------:R-:W-:-:S04]  /*01c0*/  ULOP3.LUT UR4, UR5, 0x7ffffff0, URZ, 0xc0, !UPT ;  /* 0x7ffffff005047892 */ /* 0x000fc8000f8ec0ff */
[----:B------:R-:W-:Y:S02]  /*01d0*/  UIADD3 UR4, UPT, UPT, -UR4, URZ, URZ ;  /* 0x000000ff04047290 */ /* 0x000fe4000fffe1ff */
[----:B--2---:R-:W-:-:S04]  /*01e0*/  UIADD3 UR6, UP1, UPT, UR6, 0x400, URZ ;  /* 0x0000040006067890 */ /* 0x004fc8000ff3e0ff */
[----:B------:R-:W-:Y:S01]  /*01f0*/  UIADD3.X UR7, UPT, UPT, URZ, UR7, URZ, UP1, !UPT ;  /* 0x00000007ff077290 */ /* 0x000fe20008ffe4ff */
[----:B-1----:R-:W-:-:S03]  /*0200*/  IMAD.WIDE.U32 R2, R7, 0x4, R2 ;  /* 0x0000000407027825 */ /* 0x002fc600078e0002 */
[----:B------:R-:W-:-:S04]  /*0210*/  IADD3 R2, P0, PT, R2, 0x400, RZ ;  /* 0x0000040002027810 */ /* 0x000fc80007f1e0ff */
[----:B------:R-:W-:-:S09]  /*0220*/  IADD3.X R3, PT, PT, RZ, R3, RZ, P0, !PT ;  /* 0x00000003ff037210 */ /* 0x000fd200007fe4ff */
.L_x_2:
[----:B------:R-:W-:Y:S01]  /*0230*/  MOV R4, UR6 ;  /* 0x0000000600047c02 */ /* 0x000fe20008000f00 */
[----:B------:R-:W2:Y:S01]  /*0240*/  LDG.E.CONSTANT R17, desc[UR10][R2.64+-0x400] ;  /* 0xfffc000a02117981 */ /* 0x000ea2000c1e9900 */
[----:B------:R-:W-:-:S03]  /*0250*/  MOV R5, UR7 ;  /* 0x0000000700057c02 */ /* 0x000fc60008000f00 */
[----:B------:R-:W3:Y:S01]  /*0260*/  LDG.E.CONSTANT R25, desc[UR10][R2.64+-0x380] ;  /* 0xfffc800a02197981 */ /* 0x000ee2000c1e9900 */
[----:B------:R-:W-:-:S03]  /*0270*/  IMAD.WIDE R4, R8, 0x4, R4 ;  /* 0x0000000408047825 */ /* 0x000fc600078e0204 */
[----:B------:R-:W4:Y:S04]  /*0280*/  LDG.E.CONSTANT R19, desc[UR10][R2.64+-0x300] ;  /* 0xfffd000a02137981 */ /* 0x000f28000c1e9900 */
[----:B------:R-:W2:Y:S04]  /*0290*/  LDG.E.CONSTANT R16, desc[UR10][R4.64+-0x400] ;  /* 0xfffc000a04107981 */ /* 0x000ea8000c1e9900 */
[----:B------:R-:W3:Y:S04]  /*02a0*/  LDG.E.CONSTANT R18, desc[UR10][R4.64+-0x380] ;  /* 0xfffc800a04127981 */ /* 0x000ee8000c1e9900 */
[----:B------:R-:W4:Y:S04]  /*02b0*/  LDG.E.CONSTANT R20, desc[UR10][R4.64+-0x300] ;  /* 0xfffd000a04147981 */ /* 0x000f28000c1e9900 */
[----:B------:R-:W5:Y:S04]  /*02c0*/  LDG.E.CONSTANT R22, desc[UR10][R2.64+-0x280] ;  /* 0xfffd800a02167981 */ /* 0x000f68000c1e9900 */
        /* <DEDUP_REMOVED lines=8> */
[----:B------:R-:W5:Y:S01]  /*0350*/  LDG.E.CONSTANT R14, desc[UR10][R4.64+-0x80] ;  /* 0xffff800a040e7981 */ /* 0x000f62000c1e9900 */
[----:B--2---:R-:W-:-:S03]  /*0360*/  FFMA R17, R16, R17, R15 ;  /* 0x0000001110117223 */ /* 0x004fc6000000000f */
[----:B------:R-:W2:Y:S04]  /*0370*/  LDG.E.CONSTANT R15, desc[UR10][R2.64] ;  /* 0x0000000a020f7981 */ /* 0x000ea8000c1e9900 */
[----:B------:R-:W2:Y:S01]  /*0380*/  LDG.E.CONSTANT R16, desc[UR10][R4.64] ;  /* 0x0000000a04107981 */ /* 0x000ea2000c1e9900 */
[----:B---3--:R-:W-:-:S03]  /*0390*/  FFMA R25, R18, R25, R17 ;  /* 0x0000001912197223 */ /* 0x008fc60000000011 */
[----:B------:R-:W3:Y:S01]  /*03a0*/  LDG.E.CONSTANT R17, desc[UR10][R2.64+0x80] ;  /* 0x0000800a02117981 */ /* 0x000ee2000c1e9900 */
[----:B----4-:R-:W-:-:S03]  /*03b0*/  FFMA R26, R20, R19, R25 ;  /* 0x00000013141a7223 */ /* 0x010fc60000000019 */
[----:B------:R-:W3:Y:S04]  /*03c0*/  LDG.E.CONSTANT R18, desc[UR10][R4.64+0x80] ;  /* 0x0000800a04127981 */ /* 0x000ee8000c1e9900 */
[----:B------:R-:W4:Y:S01]  /*03d0*/  LDG.E.CONSTANT R20, desc[UR10][R2.64+0x100] ;  /* 0x0001000a02147981 */ /* 0x000f22000c1e9900 */
[----:B-----5:R-:W-:-:S03]  /*03e0*/  FFMA R25, R21, R22, R26 ;  /* 0x0000001615197223 */ /* 0x020fc6000000001a */
[----:B------:R-:W4:Y:S04]  /*03f0*/  LDG.E.CONSTANT R19, desc[UR10][R4.64+0x100] ;  /* 0x0001000a04137981 */ /* 0x000f28000c1e9900 */
[----:B------:R-:W5:Y:S01]  /*0400*/  LDG.E.CONSTANT R22, desc[UR10][R2.64+0x180] ;  /* 0x0001800a02167981 */ /* 0x000f62000c1e9900 */
[----:B------:R-:W-:-:S03]  /*0410*/  FFMA R25, R24, R23, R25 ;  /* 0x0000001718197223 */ /* 0x000fc60000000019 */
[----:B------:R-:W5:Y:S04]  /*0420*/  LDG.E.CONSTANT R21, desc[UR10][R4.64+0x180] ;  /* 0x0001800a04157981 */ /* 0x000f68000c1e9900 */
[----:B------:R-:W5:Y:S01]  /*0430*/  LDG.E.CONSTANT R24, desc[UR10][R2.64+0x200] ;  /* 0x0002000a02187981 */ /* 0x000f62000c1e9900 */
[----:B------:R-:W-:-:S03]  /*0440*/  FFMA R25, R10, R9, R25 ;  /* 0x000000090a197223 */ /* 0x000fc60000000019 */
[----:B------:R-:W5:Y:S04]  /*0450*/  LDG.E.CONSTANT R23, desc[UR10][R4.64+0x200] ;  /* 0x0002000a04177981 */ /* 0x000f68000c1e9900 */
[----:B------:R-:W5:Y:S01]  /*0460*/  LDG.E.CONSTANT R10, desc[UR10][R2.64+0x280] ;  /* 0x0002800a020a7981 */ /* 0x000f62000c1e9900 */
[----:B------:R-:W-:-:S03]  /*0470*/  FFMA R27, R12, R11, R25 ;  /* 0x0000000b0c1b7223 */ /* 0x000fc60000000019 */
[----:B------:R-:W5:Y:S04]  /*0480*/  LDG.E.CONSTANT R9, desc[UR10][R4.64+0x280] ;  /* 0x0002800a04097981 */ /* 0x000f68000c1e9900 */
[----:B------:R-:W5:Y:S04]  /*0490*/  LDG.E.CONSTANT R11, desc[UR10][R2.64+0x300] ;  /* 0x0003000a020b7981 */ /* 0x000f68000c1e9900 */
[----:B------:R-:W5:Y:S04]  /*04a0*/  LDG.E.CONSTANT R12, desc[UR10][R4.64+0x300] ;  /* 0x0003000a040c7981 */ /* 0x000f68000c1e9900 */
[----:B------:R-:W5:Y:S04]  /*04b0*/  LDG.E.CONSTANT R25, desc[UR10][R4.64+0x380] ;  /* 0x0003800a04197981 */ /* 0x000f68000c1e9900 */
[----:B------:R0:W5:Y:S01]  /*04c0*/  LDG.E.CONSTANT R26, desc[UR10][R2.64+0x380] ;  /* 0x0003800a021a7981 */ /* 0x000162000c1e9900 */
[----:B------:R-:W-:Y:S01]  /*04d0*/  FFMA R13, R14, R13, R27 ;  /* 0x0000000d0e0d7223 */ /* 0x000fe2000000001b */
[----:B------:R-:W-:-:S04]  /*04e0*/  UIADD3 UR4, UPT, UPT, UR4, 0x10, URZ ;  /* 0x0000001004047890 */ /* 0x000fc8000fffe0ff */
[----:B------:R-:W-:Y:S01]  /*04f0*/  UISETP.NE.AND UP1, UPT, UR4, URZ, UPT ;  /* 0x000000ff0400728c */ /* 0x000fe2000bf25270 */
[----:B0-----:R-:W-:Y:S02]  /*0500*/  IADD3 R2, P0, PT, R2, 0x800, RZ ;  /* 0x0000080002027810 */ /* 0x001fe40007f1e0ff */
[----:B------:R-:W-:Y:S02]  /*0510*/  IADD3 R7, PT, PT, R7, 0x200, RZ ;  /* 0x0000020007077810 */ /* 0x000fe40007ffe0ff */
[----:B------:R-:W-:Y:S02]  /*0520*/  IADD3.X R3, PT, PT, RZ, R3, RZ, P0, !PT ;  /* 0x00000003ff037210 */ /* 0x000fe400007fe4ff */
[----:B------:R-:W-:Y:S01]  /*0530*/  IADD3 R8, PT, PT, R8, 0x200, RZ ;  /* 0x0000020008087810 */ /* 0x000fe20007ffe0ff */
[----:B--2---:R-:W-:-:S04]  /*0540*/  FFMA R13, R16, R15, R13 ;  /* 0x0000000f100d7223 */ /* 0x004fc8000000000d */
[----:B---3--:R-:W-:-:S04]  /*0550*/  FFMA R18, R18, R17, R13 ;  /* 0x0000001112127223 */ /* 0x008fc8000000000d */
[----:B----4-:R-:W-:-:S04]  /*0560*/  FFMA R18, R19, R20, R18 ;  /* 0x0000001413127223 */ /* 0x010fc80000000012 */
[----:B-----5:R-:W-:-:S04]  /*0570*/  FFMA R18, R21, R22, R18 ;  /* 0x0000001615127223 */ /* 0x020fc80000000012 */
[----:B------:R-:W-:-:S04]  /*0580*/  FFMA R18, R23, R24, R18 ;  /* 0x0000001817127223 */ /* 0x000fc80000000012 */
[----:B------:R-:W-:-:S04]  /*0590*/  FFMA R9, R9, R10, R18 ;  /* 0x0000000a09097223 */ /* 0x000fc80000000012 */
[----:B------:R-:W-:-:S04]  /*05a0*/  FFMA R12, R12, R11, R9 ;  /* 0x0000000b0c0c7223 */ /* 0x000fc80000000009 */
[----:B------:R-:W-:Y:S01]  /*05b0*/  FFMA R15, R25, R26, R12 ;  /* 0x0000001a190f7223 */ /* 0x000fe2000000000c */
[----:B------:R-:W-:Y:S06]  /*05c0*/  BRA.U UP1, `(.L_x_2) ;  /* 0xfffffffd01187547 */ /* 0x000fec000b83ffff */
.L_x_1:
[----:B------:R-:W-:Y:S05]  /*05d0*/  BRA.U !UP0, `(.L_x_0) ;  /* 0x0000000508347547 */ /* 0x000fea000b800000 */
[----:B------:R-:W-:Y:S02]  /*05e0*/  UISETP.GE.U32.AND UP0, UPT, UR8, 0x8, UPT ;  /* 0x000000080800788c */ /* 0x000fe4000bf06070 */
[----:B------:R-:W-:-:S04]  /*05f0*/  ULOP3.LUT UR4, UR5, 0x7, URZ, 0xc0, !UPT ;  /* 0x0000000705047892 */ /* 0x000fc8000f8ec0ff */
[----:B------:R-:W-:-:S03]  /*0600*/  UISETP.NE.AND UP1, UPT, UR4, URZ, UPT ;  /* 0x000000ff0400728c */ /* 0x000fc6000bf25270 */
[----:B------:R-:W-:Y:S08]  /*0610*/  BRA.U !UP0, `(.L_x_3) ;  /* 0x0000000108787547 */ /* 0x000ff0000b800000 */
[----:B------:R-:W1:Y:S01]  /*0620*/  LDC.64 R2, c[0x0][0x380] ;  /* 0x0000e000ff027b82 */ /* 0x000e620000000a00 */
[----:B0-----:R-:W-:-:S07]  /*0630*/  IMAD R9, R6, UR9, R7 ;  /* 0x0000000906097c24 */ /* 0x001fce000f8e0207 */
[----:B------:R-:W0:Y:S01]  /*0640*/  LDC.64 R4, c[0x0][0x388] ;  /* 0x0000e200ff047b82 */ /* 0x000e220000000a00 */
[----:B-1----:R-:W-:-:S05]  /*0650*/  IMAD.WIDE R2, R9, 0x4, R2 ;  /* 0x0000000409027825 */ /* 0x002fca00078e0202 */
[----:B------:R-:W2:Y:S01]  /*0660*/  LDG.E.CONSTANT R10, desc[UR10][R2.64] ;  /* 0x0000000a020a7981 */ /* 0x000ea2000c1e9900 */
[----:B0-----:R-:W-:-:S03]  /*0670*/  IMAD.WIDE.U32 R4, R7, 0x4, R4 ;  /* 0x0000000407047825 */ /* 0x001fc600078e0004 */
[----:B------:R-:W3:Y:S04]  /*0680*/  LDG.E.CONSTANT R13, desc[UR10][R2.64+0x80] ;  /* 0x0000800a020d7981 */ /* 0x000ee8000c1e9900 */
[----:B------:R-:W2:Y:S04]  /*0690*/  LDG.E.CONSTANT R11, desc[UR10][R4.64] ;  /* 0x0000000a040b7981 */ /* 0x000ea8000c1e9900 */
[----:B------:R-:W3:Y:S04]  /*06a0*/  LDG.E.CONSTANT R12, desc[UR10][R4.64+0x80] ;  /* 0x0000800a040c7981 */ /* 0x000ee8000c1e9900 */
[----:B------:R-:W4:Y:S04]  /*06b0*/  LDG.E.CONSTANT R17, desc[UR10][R2.64+0x100] ;  /* 0x0001000a02117981 */ /* 0x000f28000c1e9900 */
        /* <DEDUP_REMOVED lines=19> */
[----:B------:R-:W-:-:S07]  /*07f0*/  FFMA R15, R25, R22, R8 ;  /* 0x00000016190f7223 */ /* 0x000fce0000000008 */
.L_x_3:
        /* <DEDUP_REMOVED lines=17> */
[----:B------:R-:W5:Y:S01]  /*0910*/  LDG.E.CONSTANT R14, desc[UR10][R4.64+0x180] ;  /* 0x0001800a040e7981 */ /* 0x000f62000c1e9900 */
[----:B------:R-:W-:Y:S01]  /*0920*/  IADD3 R7, PT, PT, R7, 0x80, RZ ;  /* 0x0000008007077810 */ /* 0x000fe20007ffe0ff */
[----:B--2---:R-:W-:-:S04]  /*0930*/  FFMA R8, R8, R9, R15 ;  /* 0x0000000908087223 */ /* 0x004fc8000000000f */
[----:B---3--:R-:W-:-:S04]  /*0940*/  FFMA R8, R11, R10, R8 ;  /* 0x0000000a0b087223 */ /* 0x008fc80000000008 */
[----:B----4-:R-:W-:-:S04]  /*0950*/  FFMA R8, R13, R12, R8 ;  /* 0x0000000c0d087223 */ /* 0x010fc80000000008 */
[----:B-----5:R-:W-:-:S07]  /*0960*/  FFMA R15, R17, R14, R8 ;  /* 0x0000000e110f7223 */ /* 0x020fce0000000008 */
.L_x_4:
[----:B------:R-:W-:Y:S05]  /*0970*/  BRA.U !UP1, `(.L_x_0) ;  /* 0x00000001094c7547 */ /* 0x000fea000b800000 */
[----:B------:R-:W0:Y:S01]  /*0980*/  LDC.64 R2, c[0x0][0x388] ;  /* 0x0000e200ff027b82 */ /* 0x000e220000000a00 */
[----:B------:R-:W-:-:S07]  /*0990*/  UIADD3 UR5, UPT, UPT, -UR5, URZ, URZ ;  /* 0x000000ff05057290 */ /* 0x000fce000fffe1ff */
[----:B------:R-:W1:Y:S01]  /*09a0*/  LDC.64 R8, c[0x0][0x380] ;  /* 0x0000e000ff087b82 */ /* 0x000e620000000a00 */
[----:B0-----:R-:W-:-:S04]  /*09b0*/  IMAD.WIDE.U32 R2, R7, 0x4, R2 ;  /* 0x0000000407027825 */ /* 0x001fc800078e0002 */
[----:B------:R-:W-:Y:S01]  /*09c0*/  IMAD R7, R6, UR9, R7 ;  /* 0x0000000906077c24 */ /* 0x000fe2000f8e0207 */
[----:B------:R-:W-:Y:S02]  /*09d0*/  MOV R10, R2 ;  /* 0x00000002000a7202 */ /* 0x000fe40000000f00 */
[----:B------:R-:W-:-:S07]  /*09e0*/  MOV R11, R3 ;  /* 0x00000003000b7202 */ /* 0x000fce0000000f00 */
.L_x_5:
[----:B-1----:R-:W-:Y:S01]  /*09f0*/  IMAD.WIDE R2, R7, 0x4, R8 ;  /* 0x0000000407027825 */ /* 0x002fe200078e0208 */
[----:B------:R-:W-:Y:S02]  /*0a00*/  MOV R4, R10 ;  /* 0x0000000a00047202 */ /* 0x000fe40000000f00 */
[----:B------:R-:W-:-:S03]  /*0a10*/  MOV R5, R11 ;  /* 0x0000000b00057202 */ /* 0x000fc60000000f00 */
[----:B------:R-:W2:Y:S04]  /*0a20*/  LDG.E.CONSTANT R2, desc[UR10][R2.64] ;  /* 0x0000000a02027981 */ /* 0x000ea8000c1e9900 */
[----:B------:R-:W2:Y:S01]  /*0a30*/  LDG.E.CONSTANT R4, desc[UR10][R4.64] ;  /* 0x0000000a04047981 */ /* 0x000ea2000c1e9900 */
[----:B------:R-:W-:Y:S01]  /*0a40*/  UIADD3 UR5, UPT, UPT, UR5, 0x1, URZ ;  /* 0x0000000105057890 */ /* 0x000fe2000fffe0ff */
[----:B------:R-:W-:Y:S02]  /*0a50*/  IADD3 R10, P0, PT, R10, 0x80, RZ ;  /* 0x000000800a0a7810 */ /* 0x000fe40007f1e0ff */
[----:B------:R-:W-:Y:S01]  /*0a60*/  IADD3 R7, PT, PT, R7, 0x20, RZ ;  /* 0x0000002007077810 */ /* 0x000fe20007ffe0ff */
[----:B------:R-:W-:Y:S01]  /*0a70*/  UISETP.NE.AND UP0, UPT, UR5, URZ, UPT ;  /* 0x000000ff0500728c */ /* 0x000fe2000bf05270 */
[----:B------:R-:W-:Y:S01]  /*0a80*/  IADD3.X R11, PT, PT, RZ, R11, RZ, P0, !PT ;  /* 0x0000000bff0b7210 */ /* 0x000fe200007fe4ff */
[----:B--2---:R-:W-:-:S07]  /*0a90*/  FFMA R15, R2, R4, R15 ;  /* 0x00000004020f7223 */ /* 0x004fce000000000f */
[----:B------:R-:W-:Y:S05]  /*0aa0*/  BRA.U UP0, `(.L_x_5) ;  /* 0xfffffffd00d07547 */ /* 0x000fea000b83ffff */
.L_x_0:
[----:B------:R-:W1:Y:S01]  /*0ab0*/  SHFL.DOWN PT, R2, R15, 0x10, 0x1f ;  /* 0x0a001f000f027f89 */ /* 0x000e6200000e0000 */
[----:B------:R-:W-:Y:S01]  /*0ac0*/  LOP3.LUT P0, RZ, R0, 0x1f, RZ, 0xc0, !PT ;  /* 0x0000001f00ff7812 */ /* 0x000fe2000780c0ff */
[----:B-1----:R-:W-:-:S05]  /*0ad0*/  FADD R2, R2, R15 ;  /* 0x0000000f02027221 */ /* 0x002fca0000000000 */
[----:B------:R-:W1:Y:S02]  /*0ae0*/  SHFL.DOWN PT, R3, R2, 0x8, 0x1f ;  /* 0x09001f0002037f89 */ /* 0x000e6400000e0000 */
[----:B-1----:R-:W-:-:S05]  /*0af0*/  FADD R3, R2, R3 ;  /* 0x0000000302037221 */ /* 0x002fca0000000000 */
[----:B------:R-:W1:Y:S02]  /*0b00*/  SHFL.DOWN PT, R4, R3, 0x4, 0x1f ;  /* 0x08801f0003047f89 */ /* 0x000e6400000e0000 */
[----:B-1----:R-:W-:-:S05]  /*0b10*/  FADD R4, R3, R4 ;  /* 0x0000000403047221 */ /* 0x002fca0000000000 */
[----:B------:R-:W1:Y:S02]  /*0b20*/  SHFL.DOWN PT, R5, R4, 0x2, 0x1f ;  /* 0x08401f0004057f89 */ /* 0x000e6400000e0000 */
[----:B-1----:R-:W-:-:S05]  /*0b30*/  FADD R5, R4, R5 ;  /* 0x0000000504057221 */ /* 0x002fca0000000000 */
[----:B------:R1:W2:Y:S01]  /*0b40*/  SHFL.DOWN PT, R0, R5, 0x1, 0x1f ;  /* 0x08201f0005007f89 */ /* 0x0002a200000e0000 */
[----:B------:R-:W-:Y:S05]  /*0b50*/  @P0 EXIT ;  /* 0x000000000000094d */ /* 0x000fea0003800000 */
[----:B------:R-:W0:Y:S01]  /*0b60*/  LDC.64 R2, c[0x0][0x390] ;  /* 0x0000e400ff027b82 */ /* 0x000e220000000a00 */
[----:B-12---:R-:W-:Y:S01]  /*0b70*/  FADD R5, R5, R0 ;  /* 0x0000000005057221 */ /* 0x006fe20000000000 */
[----:B0-----:R-:W-:-:S05]  /*0b80*/  IMAD.WIDE R6, R6, 0x4, R2 ;  /* 0x0000000406067825 */ /* 0x001fca00078e0202 */
[----:B------:R-:W-:Y:S01]  /*0b90*/  STG.E desc[UR10][R6.64], R5 ;  /* 0x0000000506007986 */ /* 0x000fe2000c10190a */
[----:B------:R-:W-:Y:S05]  /*0ba0*/  EXIT ;  /* 0x000000000000794d */ /* 0x000fea0003800000 */
.L_x_6:
[----:B------:R-:W-:-:S00]  /*0bb0*/  BRA `(.L_x_6) ;  /* 0xfffffffc00fc7947 */ /* 0x000fc0000383ffff */
[----:B------:R-:W-:-:S00]  /*0bc0*/  NOP ;  /* 0x0000000000007918 */ /* 0x000fc00000000000 */
        /* <DEDUP_REMOVED lines=11> */
.L_x_15:


//--------------------- .text._Z8sgemv_v0PfS_S_ii --------------------------
	.section	.text._Z8sgemv_v0PfS_S_ii,"ax",@progbits
	.align	128
        .global         _Z8sgemv_v0PfS_S_ii
        .type           _Z8sgemv_v0PfS_S_ii,@function
        .size           _Z8sgemv_v0PfS_S_ii,(.L_x_16 - _Z8sgemv_v0PfS_S_ii)
        .other          _Z8sgemv_v0PfS_S_ii,@"STO_CUDA_ENTRY STV_DEFAULT"
_Z8sgemv_v0PfS_S_ii:
.text._Z8sgemv_v0PfS_S_ii:
[----:B------:R-:W-:Y:S01]  /*0000*/  LDC R1, c[0x0][0x37c] ;  /* 0x0000df00ff017b82 */ /* 0x000fe20000000800 */
[----:B------:R-:W0:Y:S07]  /*0010*/  S2R R8, SR_TID.Y ;  /* 0x0000000000087919 */ /* 0x000e2e0000002200 */
[----:B------:R-:W0:Y:S01]  /*0020*/  S2UR UR4, SR_CTAID.X ;  /* 0x00000000000479c3 */ /* 0x000e220000002500 */
[----:B------:R-:W1:Y:S01]  /*0030*/  LDCU.64 UR6, c[0x0][0x358] ;  /* 0x00006b00ff0677ac */ /* 0x000e620008000a00 */
[----:B------:R-:W-:Y:S01]  /*0040*/  BSSY.RECONVERGENT B0, `(.L_x_7) ;  /* 0x00000a3000007945 */ /* 0x000fe20003800200 */
[----:B------:R-:W2:Y:S01]  /*0050*/  S2R R0, SR_TID.X ;  /* 0x0000000000007919 */ /* 0x000ea20000002100 */
[----:B------:R-:W-:-:S04]  /*0060*/  HFMA2 R12, -RZ, RZ, 0, 0 ;  /* 0x00000000ff0c7431 */ /* 0x000fc800000001ff */
[----:B------:R-:W0:Y:S08]  /*0070*/  LDC R5, c[0x0][0x364] ;  /* 0x0000d900ff057b82 */ /* 0x000e300000000800 */
[----:B------:R-:W3:Y:S01]  /*0080*/  LDC.64 R2, c[0x0][0x398] ;  /* 0x0000e600ff027b82 */ /* 0x000ee20000000a00 */
[----:B0-----:R-:W-:Y:S01]  /*0090*/  IMAD R8, R5, UR4, R8 ;  /* 0x0000000405087c24 */ /* 0x001fe2000f8e0208 */
[----:B---3--:R-:W-:-:S04]  /*00a0*/  ISETP.GE.AND P0, PT, R3, 0x1, PT ;  /* 0x000000010300780c */ /* 0x008fc80003f06270 */
[----:B------:R-:W-:-:S13]  /*00b0*/  ISETP.GE.OR P0, PT, R8, R2, !P0 ;  /* 0x000000020800720c */ /* 0x000fda0004706670 */
[----:B-12---:R-:W-:Y:S05]  /*00c0*/  @P0 BRA `(.L_x_8) ;  /* 0x0000000800680947 */ /* 0x006fea0003800000 */
[C---:B------:R-:W-:Y:S02]  /*00d0*/  ISETP.GE.U32.AND P1, PT, R3.reuse, 0x1e1, PT ;  /* 0x000001e10300780c */ /* 0x040fe40003f26070 */
[----:B------:R-:W-:Y:S02]  /*00e0*/  IADD3 R2, PT, PT, R3, 0x1f, RZ ;  /* 0x0000001f03027810 */ /* 0x000fe40007ffe0ff */
[----:B------:R-:W-:Y:S02]  /*00f0*/  MOV R12, RZ ;  /* 0x000000ff000c7202 */ /* 0x000fe40000000f00 */
[----:B------:R-:W-:Y:S02]  /*0100*/  SHF.R.U32.HI R2, RZ, 0x5, R2 ;  /* 0x00000005ff027819 */ /* 0x000fe40000011602 */
[----:B------:R-:W-:Y:S02]  /*0110*/  MOV R9, R0 ;  /* 0x0000000000097202 */ /* 0x000fe40000000f00 */
[----:B------:R-:W-:-:S04]  /*0120*/  LOP3.LUT R24, R2, 0xf, RZ, 0xc0, !PT ;  /* 0x0000000f02187812 */ /* 0x000fc800078ec0ff */
[----:B------:R-:W-:Y:S01]  /*0130*/  ISETP.NE.AND P0, PT, R24, RZ, PT ;  /* 0x000000ff1800720c */ /* 0x000fe20003f05270 */
[----:B------:R-:W-:-:S12]  /*0140*/  @!P1 BRA `(.L_x_9) ;  /* 0x0000000400189947 */ /* 0x000fd80003800000 */
[----:B------:R-:W0:Y:S01]  /*0150*/  LDC.64 R4, c[0x0][0x388] ;  /* 0x0000e200ff047b82 */ /* 0x000e220000000a00 */
[----:B------:R-:W1:Y:S01]  /*0160*/  LDCU.64 UR4, c[0x0][0x380] ;  /* 0x00007000ff0477ac */ /* 0x000e620008000a00 */
[----:B------:R-:W-:Y:S01]  /*0170*/  LOP3.LUT R11, R2, 0x3fffff0, RZ, 0xc0, !PT ;  /* 0x03fffff0020b7812 */ /* 0x000fe200078ec0ff */
[----:B------:R-:W-:Y:S01]  /*0180*/  IMAD R10, R8, R3, R0 ;  /* 0x00000003080a7224 */ /* 0x000fe200078e0200 */
[----:B------:R-:W-:Y:S02]  /*0190*/  MOV R12, RZ ;  /* 0x000000ff000c7202 */ /* 0x000fe40000000f00 */
[----:B------:R-:W-:Y:S02]  /*01a0*/  MOV R9, R0 ;  /* 0x0000000000097202 */ /* 0x000fe40000000f00 */
[----:B------:R-:W-:Y:S01]  /*01b0*/  IADD3 R11, PT, PT, -R11, RZ, RZ ;  /* 0x000000ff0b0b7210 */ /* 0x000fe20007ffe1ff */
[----:B-1----:R-:W-:-:S04]  /*01c0*/  UIADD3 UR4, UP0, UPT, UR4, 0x400, URZ ;  /* 0x0000040004047890 */ /* 0x002fc8000ff1e0ff */
[----:B------:R-:W-:Y:S01]  /*01d0*/  UIADD3.X UR5, UPT, UPT, URZ, UR5, URZ, UP0, !UPT ;  /* 0x00000005ff057290 */ /* 0x000fe200087fe4ff */
[----:B0-----:R-:W-:-:S03]  /*01e0*/  IMAD.WIDE.U32 R4, R0, 0x4, R4 ;  /* 0x0000000400047825 */ /* 0x001fc600078e0004 */
[----:B------:R-:W-:-:S04]  /*01f0*/  IADD3 R4, P1, PT, R4, 0x400, RZ ;  /* 0x0000040004047810 */ /* 0x000fc80007f3e0ff */
[----:B------:R-:W-:-:S09]  /*0200*/  IADD3.X R5, PT, PT, RZ, R5, RZ, P1, !PT ;  /* 0x00000005ff057210 */ /* 0x000fd20000ffe4ff */
.L_x_10:
        /* <DEDUP_REMOVED lines=17> */
[----:B------:R-:W2:Y:S01]  /*0320*/  LDG.E.CONSTANT R18, desc[UR6][R4.64+-0x100] ;  /* 0xffff000604127981 */ /* 0x000ea2000c1e9900 */
[----:B---3--:R-:W-:-:S03]  /*0330*/  FFMA R26, R26, R25, R13 ;  /* 0x000000191a1a7223 */ /* 0x008fc6000000000d */
[----:B------:R-:W3:Y:S04]  /*0340*/  LDG.E.CONSTANT R12, desc[UR6][R4.64+-0x80] ;  /* 0xffff8006040c7981 */ /* 0x000ee8000c1e9900 */
[----:B------:R-:W3:Y:S01]  /*0350*/  LDG.E.CONSTANT R13, desc[UR6][R6.64+-0x80] ;  /* 0xffff8006060d7981 */ /* 0x000ee2000c1e9900 */
[----:B----4-:R-:W-:-:S03]  /*0360*/  FFMA R25, R15, R14, R26 ;  /* 0x0000000e0f197223 */ /* 0x010fc6000000001a */
[----:B------:R-:W4:Y:S04]  /*0370*/  LDG.E.CONSTANT R14, desc[UR6][R4.64] ;  /* 0x00000006040e7981 */ /* 0x000f28000c1e9900 */
[----:B------:R-:W4:Y:S01]  /*0380*/  LDG.E.CONSTANT R15, desc[UR6][R6.64] ;  /* 0x00000006060f7981 */ /* 0x000f22000c1e9900 */
[----:B-----5:R-:W-:-:S03]  /*0390*/  FFMA R26, R16, R17, R25 ;  /* 0x00000011101a7223 */ /* 0x020fc60000000019 */
        /* <DEDUP_REMOVED lines=8> */
[----:B------:R-:W5:Y:S01]  /*0420*/  LDG.E.CONSTANT R25, desc[UR6][R4.64+0x380] ;  /* 0x0003800604197981 */ /* 0x000f62000c1e9900 */
[----:B--2---:R-:W-:-:S03]  /*0430*/  FFMA R26, R19, R18, R26 ;  /* 0x00000012131a7223 */ /* 0x004fc6000000001a */
[----:B------:R-:W2:Y:S04]  /*0440*/  LDG.E.CONSTANT R19, desc[UR6][R4.64+0x200] ;  /* 0x0002000604137981 */ /* 0x000ea8000c1e9900 */
[----:B------:R-:W2:Y:S01]  /*0450*/  LDG.E.CONSTANT R18, desc[UR6][R6.64+0x200] ;  /* 0x0002000606127981 */ /* 0x000ea2000c1e9900 */
[----:B---3--:R-:W-:-:S03]  /*0460*/  FFMA R26, R13, R12, R26 ;  /* 0x0000000c0d1a7223 */ /* 0x008fc6000000001a */
[----:B------:R-:W3:Y:S04]  /*0470*/  LDG.E.CONSTANT R13, desc[UR6][R4.64+0x280] ;  /* 0x00028006040d7981 */ /* 0x000ee8000c1e9900 */
[----:B------:R-:W3:Y:S01]  /*0480*/  LDG.E.CONSTANT R12, desc[UR6][R6.64+0x280] ;  /* 0x00028006060c7981 */ /* 0x000ee2000c1e9900 */
[----:B----4-:R-:W-:-:S03]  /*0490*/  FFMA R28, R15, R14, R26 ;  /* 0x0000000e0f1c7223 */ /* 0x010fc6000000001a */
[----:B------:R0:W4:Y:S04]  /*04a0*/  LDG.E.CONSTANT R15, desc[UR6][R4.64+0x300] ;  /* 0x00030006040f7981 */ /* 0x000128000c1e9900 */
[----:B------:R-:W4:Y:S04]  /*04b0*/  LDG.E.CONSTANT R14, desc[UR6][R6.64+0x300] ;  /* 0x00030006060e7981 */ /* 0x000f28000c1e9900 */
[----:B------:R-:W4:Y:S01]  /*04c0*/  LDG.E.CONSTANT R26, desc[UR6][R6.64+0x380] ;  /* 0x00038006061a7981 */ /* 0x000f22000c1e9900 */
[----:B-----5:R-:W-:Y:S01]  /*04d0*/  FFMA R16, R17, R16, R28 ;  /* 0x0000001011107223 */ /* 0x020fe2000000001c */
[----:B------:R-:W-:-:S03]  /*04e0*/  IADD3 R11, PT, PT, R11, 0x10, RZ ;  /* 0x000000100b0b7810 */ /* 0x000fc60007ffe0ff */
[----:B------:R-:W-:Y:S01]  /*04f0*/  FFMA R23, R23, R22, R16 ;  /* 0x0000001617177223 */ /* 0x000fe20000000010 */
[----:B------:R-:W-:-:S03]  /*0500*/  ISETP.NE.AND P1, PT, R11, RZ, PT ;  /* 0x000000ff0b00720c */ /* 0x000fc60003f25270 */
[----:B------:R-:W-:Y:S01]  /*0510*/  FFMA R21, R20, R21, R23 ;  /* 0x0000001514157223 */ /* 0x000fe20000000017 */
[----:B0-----:R-:W-:Y:S02]  /*0520*/  IADD3 R4, P2, PT, R4, 0x800, RZ ;  /* 0x0000080004047810 */ /* 0x001fe40007f5e0ff */
[----:B------:R-:W-:Y:S02]  /*0530*/  IADD3 R9, PT, PT, R9, 0x200, RZ ;  /* 0x0000020009097810 */ /* 0x000fe40007ffe0ff */
[----:B------:R-:W-:Y:S02]  /*0540*/  IADD3.X R5, PT, PT, RZ, R5, RZ, P2, !PT ;  /* 0x00000005ff057210 */ /* 0x000fe400017fe4ff */
[----:B------:R-:W-:Y:S01]  /*0550*/  IADD3 R10, PT, PT, R10, 0x200, RZ ;  /* 0x000002000a0a7810 */ /* 0x000fe20007ffe0ff */
[----:B--2---:R-:W-:-:S04]  /*0560*/  FFMA R19, R18, R19, R21 ;  /* 0x0000001312137223 */ /* 0x004fc80000000015 */
[----:B---3--:R-:W-:-:S04]  /*0570*/  FFMA R13, R12, R13, R19 ;  /* 0x0000000d0c0d7223 */ /* 0x008fc80000000013 */
[----:B----4-:R-:W-:-:S04]  /*0580*/  FFMA R13, R14, R15, R13 ;  /* 0x0000000f0e0d7223 */ /* 0x010fc8000000000d */
[----:B------:R-:W-:Y:S01]  /*0590*/  FFMA R12, R26, R25, R13 ;  /* 0x000000191a0c7223 */ /* 0x000fe2000000000d */
[----:B------:R-:W-:Y:S06]  /*05a0*/  @P1 BRA `(.L_x_10) ;  /* 0xfffffffc00181947 */ /* 0x000fec000383ffff */
.L_x_9:
[----:B------:R-:W-:Y:S05]  /*05b0*/  @!P0 BRA `(.L_x_8) ;  /* 0x00000004002c8947 */ /* 0x000fea0003800000 */
[----:B------:R-:W-:Y:S02]  /*05c0*/  ISETP.GE.U32.AND P0, PT, R24, 0x8, PT ;  /* 0x000000081800780c */ /* 0x000fe40003f06070 */
[----:B------:R-:W-:-:S04]  /*05d0*/  LOP3.LUT R22, R2, 0x7, RZ, 0xc0, !PT ;  /* 0x0000000702167812 */ /* 0x000fc800078ec0ff */
[----:B------:R-:W-:-:S07]  /*05e0*/  ISETP.NE.AND P1, PT, R22, RZ, PT ;  /* 0x000000ff1600720c */ /* 0x000fce0003f25270 */
[----:B------:R-:W-:Y:S06]  /*05f0*/  @!P0 BRA `(.L_x_11) ;  /* 0x0000000000788947 */ /* 0x000fec0003800000 */
[----:B------:R-:W0:Y:S01]  /*0600*/  LDC.64 R6, c[0x0][0x380] ;  /* 0x0000e000ff067b82 */ /* 0x000e220000000a00 */
[----:B------:R-:W-:-:S07]  /*0610*/  IMAD R11, R8, R3, R9 ;  /* 0x00000003080b7224 */ /* 0x000fce00078e0209 */
[----:B------:R-:W1:Y:S01]  /*0620*/  LDC.64 R4, c[0x0][0x388] ;  /* 0x0000e200ff047b82 */ /* 0x000e620000000a00 */
[----:B0-----:R-:W-:-:S05]  /*0630*/  IMAD.WIDE R6, R11, 0x4, R6 ;  /* 0x000000040b067825 */ /* 0x001fca00078e0206 */
[----:B------:R-:W2:Y:S01]  /*0640*/  LDG.E.CONSTANT R21, desc[UR6][R6.64] ;  /* 0x0000000606157981 */ /* 0x000ea2000c1e9900 */
[----:B-1----:R-:W-:-:S03]  /*0650*/  IMAD.WIDE.U32 R4, R9, 0x4, R4 ;  /* 0x0000000409047825 */ /* 0x002fc600078e0004 */
        /* <DEDUP_REMOVED lines=24> */
.L_x_11:
        /* <DEDUP_REMOVED lines=23> */
.L_x_12:
[----:B------:R-:W-:Y:S05]  /*0950*/  @!P1 BRA `(.L_x_8) ;  /* 0x0000000000449947 */ /* 0x000fea0003800000 */
[----:B------:R-:W0:Y:S01]  /*0960*/  LDC.64 R6, c[0x0][0x388] ;  /* 0x0000e200ff067b82 */ /* 0x000e220000000a00 */
[----:B------:R-:W-:-:S07]  /*0970*/  IADD3 R10, PT, PT, -R2, RZ, RZ ;  /* 0x000000ff020a7210 */ /* 0x000fce0007ffe1ff */
[----:B------:R-:W1:Y:S01]  /*0980*/  LDC.64 R4, c[0x0][0x380] ;  /* 0x0000e000ff047b82 */ /* 0x000e620000000a00 */
[----:B0-----:R-:W-:-:S04]  /*0990*/  IMAD.WIDE.U32 R6, R9, 0x4, R6 ;  /* 0x0000000409067825 */ /* 0x001fc800078e0006 */
[----:B------:R-:W-:Y:S01]  /*09a0*/  IMAD R9, R8, R3, R9 ;  /* 0x0000000308097224 */ /* 0x000fe200078e0209 */
[----:B------:R-:W-:-:S07]  /*09b0*/  MOV R11, R6 ;  /* 0x00000006000b7202 */ /* 0x000fce0000000f00 */
.L_x_13:
[----:B-1----:R-:W-:Y:S01]  /*09c0*/  IMAD.WIDE R2, R9, 0x4, R4 ;  /* 0x0000000409027825 */ /* 0x002fe200078e0204 */
[----:B------:R-:W-:-:S05]  /*09d0*/  MOV R6, R11 ;  /* 0x0000000b00067202 */ /* 0x000fca0000000f00 */
[----:B------:R-:W2:Y:S04]  /*09e0*/  LDG.E.CONSTANT R3, desc[UR6][R2.64] ;  /* 0x0000000602037981 */ /* 0x000ea8000c1e9900 */
[----:B------:R0:W2:Y:S01]  /*09f0*/  LDG.E.CONSTANT R6, desc[UR6][R6.64] ;  /* 0x0000000606067981 */ /* 0x0000a2000c1e9900 */
[----:B------:R-:W-:Y:S02]  /*0a00*/  IADD3 R10, PT, PT, R10, 0x1, RZ ;  /* 0x000000010a0a7810 */ /* 0x000fe40007ffe0ff */
[----:B------:R-:W-:Y:S02]  /*0a10*/  IADD3 R11, P1, PT, R11, 0x80, RZ ;  /* 0x000000800b0b7810 */ /* 0x000fe40007f3e0ff */
[----:B------:R-:W-:Y:S02]  /*0a20*/  ISETP.NE.AND P0, PT, R10, RZ, PT ;  /* 0x000000ff0a00720c */ /* 0x000fe40003f05270 */
[----:B------:R-:W-:-:S02]  /*0a30*/  IADD3 R9, PT, PT, R9, 0x20, RZ ;  /* 0x0000002009097810 */ /* 0x000fc40007ffe0ff */
[----:B0-----:R-:W-:Y:S01]  /*0a40*/  IADD3.X R7, PT, PT, RZ, R7, RZ, P1, !PT ;  /* 0x00000007ff077210 */ /* 0x001fe20000ffe4ff */
[----:B--2---:R-:W-:-:S08]  /*0a50*/  FFMA R12, R3, R6, R12 ;  /* 0x00000006030c7223 */ /* 0x004fd0000000000c */
[----:B------:R-:W-:Y:S05]  /*0a60*/  @P0 BRA `(.L_x_13) ;  /* 0xfffffffc00d40947 */ /* 0x000fea000383ffff */
.L_x_8:
[----:B------:R-:W-:Y:S05]  /*0a70*/  BSYNC.RECONVERGENT B0 ;  /* 0x0000000000007941 */ /* 0x000fea0003800200 */
.L_x_7:
[----:B------:R-:W0:Y:S01]  /*0a80*/  SHFL.DOWN PT, R3, R12, 0x10, 0x1f ;  /* 0x0a001f000c037f89 */ /* 0x000e2200000e0000 */
[----:B------:R-:W-:Y:S01]  /*0a90*/  LOP3.LUT P0, RZ, R0, 0x1f, RZ, 0xc0, !PT ;  /* 0x0000001f00ff7812 */ /* 0x000fe2000780c0ff */
[----:B0-----:R-:W-:-:S05]  /*0aa0*/  FADD R3, R3, R12 ;  /* 0x0000000c03037221 */ /* 0x001fca0000000000 */
[----:B------:R-:W0:Y:S02]  /*0ab0*/  SHFL.DOWN PT, R2, R3, 0x8, 0x1f ;  /* 0x09001f0003027f89 */ /* 0x000e2400000e0000 */
[----:B0-----:R-:W-:-:S05]  /*0ac0*/  FADD R2, R3, R2 ;  /* 0x0000000203027221 */ /* 0x001fca0000000000 */
[----:B------:R-:W0:Y:S02]  /*0ad0*/  SHFL.DOWN PT, R5, R2, 0x4, 0x1f ;  /* 0x08801f0002057f89 */ /* 0x000e2400000e0000 */
[----:B0-----:R-:W-:-:S05]  /*0ae0*/  FADD R5, R2, R5 ;  /* 0x0000000502057221 */ /* 0x001fca0000000000 */
[----:B------:R-:W0:Y:S02]  /*0af0*/  SHFL.DOWN PT, R4, R5, 0x2, 0x1f ;  /* 0x08401f0005047f89 */ /* 0x000e2400000e0000 */
[----:B0-----:R-:W-:-:S05]  /*0b00*/  FADD R4, R5, R4 ;  /* 0x0000000405047221 */ /* 0x001fca0000000000 */
[----:B------:R0:W1:Y:S01]  /*0b10*/  SHFL.DOWN PT, R7, R4, 0x1, 0x1f ;  /* 0x08201f0004077f89 */ /* 0x00006200000e0000 */
[----:B------:R-:W-:Y:S05]  /*0b20*/  @P0 EXIT ;  /* 0x000000000000094d */ /* 0x000fea0003800000 */
[----:B------:R-:W2:Y:S01]  /*0b30*/  LDC.64 R2, c[0x0][0x390] ;  /* 0x0000e400ff027b82 */ /* 0x000ea20000000a00 */
[----:B-1----:R-:W-:Y:S01]  /*0b40*/  FADD R7, R4, R7 ;  /* 0x0000000704077221 */ /* 0x002fe20000000000 */
[----:B--2---:R-:W-:-:S05]  /*0b50*/  IMAD.WIDE R8, R8, 0x4, R2 ;  /* 0x0000000408087825 */ /* 0x004fca00078e0202 */
[----:B------:R-:W-:Y:S01]  /*0b60*/  STG.E desc[UR6][R8.64], R7 ;  /* 0x0000000708007986 */ /* 0x000fe2000c101906 */
[----:B------:R-:W-:Y:S05]  /*0b70*/  EXIT ;  /* 0x000000000000794d */ /* 0x000fea0003800000 */
.L_x_14:
        /* <DEDUP_REMOVED lines=16> */
.L_x_16:


//--------------------- .nv.shared.reserved.0     --------------------------
	.section	.nv.shared.reserved.0,"aw",@nobits
	.weak		__nv_reservedSMEM_offset_0_alias
	.size		__nv_reservedSMEM_offset_0_alias, 0, 64
	.other		__nv_reservedSMEM_offset_0_alias,@"STO_CUDA_RESERVED_SHARED STV_DEFAULT"
__nv_reservedSMEM_offset_0_alias:
	.zero		0
	.zero		64


//--------------------- .nv.constant0._Z8sgemv_v1PfS_S_ii --------------------------
	.section	.nv.constant0._Z8sgemv_v1PfS_S_ii,"a",@progbits
	.sectionflags	@""
	.align	4
.nv.constant0._Z8sgemv_v1PfS_S_ii:
	.zero		928


//--------------------- .nv.constant0._Z8sgemv_v0PfS_S_ii --------------------------
	.section	.nv.constant0._Z8sgemv_v0PfS_S_ii,"a",@progbits
	.sectionflags	@""
	.align	4
.nv.constant0._Z8sgemv_v0PfS_S_ii:
	.zero		928


//--------------------- SYMBOLS --------------------------

	.type		.nv.reservedSmem.offset0,@object
	.size		.nv.reservedSmem.offset0,0x4
